	.headerflags	@"EF_CUDA_TEXMODE_UNIFIED EF_CUDA_64BIT_ADDRESS EF_CUDA_ACCELERATORS EF_CUDA_SM90 EF_CUDA_VIRTUAL_SM(EF_CUDA_SM90)"
	.elftype	@"ET_EXEC"


//--------------------- .nv.info                  --------------------------
	.section	.nv.info,"",@"SHT_CUDA_INFO"
	.align	4


	//----- nvinfo : EIATTR_REGCOUNT
	.align		4
        /*0000*/ 	.byte	0x04, 0x2f
        /*0002*/ 	.short	(.L_1 - .L_0)
	.align		4
.L_0:
        /*0004*/ 	.word	index@(triton_mm)
        /*0008*/ 	.word	0x00000036


	//----- nvinfo : EIATTR_MIN_STACK_SIZE
	.align		4
.L_1:
        /*000c*/ 	.byte	0x04, 0x12
        /*000e*/ 	.short	(.L_3 - .L_2)
	.align		4
.L_2:
        /*0010*/ 	.word	index@(triton_mm)
        /*0014*/ 	.word	0x00000000


	//----- nvinfo : EIATTR_FRAME_SIZE
	.align		4
.L_3:
        /*0018*/ 	.byte	0x04, 0x11
        /*001a*/ 	.short	(.L_5 - .L_4)
	.align		4
.L_4:
        /*001c*/ 	.word	index@(triton_mm)
        /*0020*/ 	.word	0x00000000


	//----- nvinfo : EIATTR_MIN_STACK_SIZE
	.align		4
.L_5:
        /*0024*/ 	.byte	0x04, 0x12
        /*0026*/ 	.short	(.L_7 - .L_6)
	.align		4
.L_6:
        /*0028*/ 	.word	index@(triton_mm)
        /*002c*/ 	.word	0x00000000
.L_7:


//--------------------- .nv.info.triton_mm        --------------------------
	.section	.nv.info.triton_mm,"",@"SHT_CUDA_INFO"
	.sectionflags	@""
	.align	4


	//----- nvinfo : EIATTR_CUDA_API_VERSION
	.align		4
        /*0000*/ 	.byte	0x04, 0x37
        /*0002*/ 	.short	(.L_9 - .L_8)
.L_8:
        /*0004*/ 	.word	0x0000007c


	//----- nvinfo : EIATTR_KPARAM_INFO
	.align		4
.L_9:
        /*0008*/ 	.byte	0x04, 0x17
        /*000a*/ 	.short	(.L_11 - .L_10)
.L_10:
        /*000c*/ 	.word	0x00000000
        /*0010*/ 	.short	0x0004
        /*0012*/ 	.short	0x0020
        /*0014*/ 	.byte	0x00, 0xf0, 0x11, 0x00


	//----- nvinfo : EIATTR_KPARAM_INFO
	.align		4
.L_11:
        /*0018*/ 	.byte	0x04, 0x17
        /*001a*/ 	.short	(.L_13 - .L_12)
.L_12:
        /*001c*/ 	.word	0x00000000
        /*0020*/ 	.short	0x0003
        /*0022*/ 	.short	0x0018
        /*0024*/ 	.byte	0x00, 0xf0, 0x21, 0x00


	//----- nvinfo : EIATTR_KPARAM_INFO
	.align		4
.L_13:
        /*0028*/ 	.byte	0x04, 0x17
        /*002a*/ 	.short	(.L_15 - .L_14)
.L_14:
        /*002c*/ 	.word	0x00000000
        /*0030*/ 	.short	0x0002
        /*0032*/ 	.short	0x0010
        /*0034*/ 	.byte	0x00, 0xf0, 0x21, 0x00


	//----- nvinfo : EIATTR_KPARAM_INFO
	.align		4
.L_15:
        /*0038*/ 	.byte	0x04, 0x17
        /*003a*/ 	.short	(.L_17 - .L_16)
.L_16:
        /*003c*/ 	.word	0x00000000
        /*0040*/ 	.short	0x0001
        /*0042*/ 	.short	0x0008
        /*0044*/ 	.byte	0x00, 0xf0, 0x21, 0x00


	//----- nvinfo : EIATTR_KPARAM_INFO
	.align		4
.L_17:
        /*0048*/ 	.byte	0x04, 0x17
        /*004a*/ 	.short	(.L_19 - .L_18)
.L_18:
        /*004c*/ 	.word	0x00000000
        /*0050*/ 	.short	0x0000
        /*0052*/ 	.short	0x0000
        /*0054*/ 	.byte	0x00, 0xf0, 0x21, 0x00


	//----- nvinfo : EIATTR_SPARSE_MMA_MASK
	.align		4
.L_19:
        /*0058*/ 	.byte	0x03, 0x50
        /*005a*/ 	.short	0x0000


	//----- nvinfo : EIATTR_MAXREG_COUNT
	.align		4
        /*005c*/ 	.byte	0x03, 0x1b
        /*005e*/ 	.short	0x00ff


	//----- nvinfo : EIATTR_EXIT_INSTR_OFFSETS
	.align		4
        /*0060*/ 	.byte	0x04, 0x1c
        /*0062*/ 	.short	(.L_21 - .L_20)


	//   ....[0]....
.L_20:
        /*0064*/ 	.word	0x00000040


	//   ....[1]....
        /*0068*/ 	.word	0x000018e0


	//   ....[2]....
        /*006c*/ 	.word	0x00001900


	//----- nvinfo : EIATTR_MAX_THREADS
	.align		4
.L_21:
        /*0070*/ 	.byte	0x04, 0x05
        /*0072*/ 	.short	(.L_23 - .L_22)
.L_22:
        /*0074*/ 	.word	0x00000040
        /*0078*/ 	.word	0x00000001
        /*007c*/ 	.word	0x00000001


	//----- nvinfo : EIATTR_CBANK_PARAM_SIZE
	.align		4
.L_23:
        /*0080*/ 	.byte	0x03, 0x19
        /*0082*/ 	.short	0x0024


	//----- nvinfo : EIATTR_PARAM_CBANK
	.align		4
        /*0084*/ 	.byte	0x04, 0x0a
        /*0086*/ 	.short	(.L_25 - .L_24)
	.align		4
.L_24:
        /*0088*/ 	.word	index@(.nv.constant0.triton_mm)
        /*008c*/ 	.short	0x0210
        /*008e*/ 	.short	0x0024


	//----- nvinfo : EIATTR_SW_WAR
	.align		4
.L_25:
        /*0090*/ 	.byte	0x04, 0x36
        /*0092*/ 	.short	(.L_27 - .L_26)
.L_26:
        /*0094*/ 	.word	0x00000008
.L_27:


//--------------------- .nv.callgraph             --------------------------
	.section	.nv.callgraph,"",@"SHT_CUDA_CALLGRAPH"
	.align	4
	.sectionentsize	8
	.align		4
        /*0000*/ 	.word	0x00000000
	.align		4
        /*0004*/ 	.word	0xffffffff
	.align		4
        /*0008*/ 	.word	0x00000000
	.align		4
        /*000c*/ 	.word	0xfffffffe
	.align		4
        /*0010*/ 	.word	0x00000000
	.align		4
        /*0014*/ 	.word	0xfffffffd
	.align		4
        /*0018*/ 	.word	0x00000000
	.align		4
        /*001c*/ 	.word	0xfffffffc


//--------------------- .text.triton_mm           --------------------------
	.section	.text.triton_mm,"ax",@progbits
	.sectionflags	@"SHF_BARRIERS=1"
	.align	128
        .global         triton_mm
        .type           triton_mm,@function
        .size           triton_mm,(.L_x_2 - triton_mm)
        .other          triton_mm,@"STO_CUDA_ENTRY STV_DEFAULT"
triton_mm:
.text.triton_mm:
[----:B------:R-:W0:Y:S02]  /*0000*/  LDC R1, c[0x0][0x28] ;  /* 0x00000a00ff017b82 */ /* 0x000e240000000800 */
[----:B------:R-:W1:Y:S02]  /*0010*/  LDC R13, c[0x0][0x230] ;  /* 0x00008c00ff0d7b82 */ /* 0x000e640000000800 */
[----:B-1----:R-:W-:-:S05]  /*0020*/  IMAD R0, R13, 0xc00, RZ ;  /* 0x00000c000d007824 */ /* 0x002fca00078e02ff */
[----:B------:R-:W-:-:S13]  /*0030*/  ISETP.NE.AND P0, PT, R0, RZ, PT ;  /* 0x000000ff0000720c */ /* 0x000fda0003f05270 */
[----:B------:R-:W-:Y:S05]  /*0040*/  @!P0 EXIT ;  /* 0x000000000000894d */ /* 0x000fea0003800000 */
[----:B------:R-:W1:Y:S01]  /*0050*/  S2R R11, SR_CTAID.X ;  /* 0x00000000000b7919 */ /* 0x000e620000002500 */
[----:B------:R-:W-:Y:S01]  /*0060*/  VIADD R0, R13, 0x1f ;  /* 0x0000001f0d007836 */ /* 0x000fe20000000000 */
[----:B------:R-:W2:Y:S01]  /*0070*/  S2UR UR5, SR_CgaCtaId ;  /* 0x00000000000579c3 */ /* 0x000ea20000008800 */
[----:B------:R-:W-:Y:S01]  /*0080*/  UMOV UR4, 0x400 ;  /* 0x0000040000047882 */ /* 0x000fe20000000000 */
[----:B------:R-:W-:Y:S02]  /*0090*/  CS2R R32, SRZ ;  /* 0x0000000000207805 */ /* 0x000fe4000001ff00 */
[----:B------:R-:W-:Y:S02]  /*00a0*/  CS2R R34, SRZ ;  /* 0x0000000000227805 */ /* 0x000fe4000001ff00 */
[----:B------:R-:W-:Y:S01]  /*00b0*/  SHF.R.S32.HI R3, RZ, 0x1f, R0 ;  /* 0x0000001fff037819 */ /* 0x000fe20000011400 */
[----:B------:R-:W-:-:S03]  /*00c0*/  ULDC.64 UR6, c[0x0][0x208] ;  /* 0x0000820000067ab9 */ /* 0x000fc60000000a00 */
[----:B------:R-:W-:Y:S01]  /*00d0*/  LEA.HI R3, R3, R0, RZ, 0x5 ;  /* 0x0000000003037211 */ /* 0x000fe200078f28ff */
[----:B--2---:R-:W-:-:S04]  /*00e0*/  UPRMT UR4, UR5, 0x654, UR4 ;  /* 0x0000065405047896 */ /* 0x004fc80008000004 */
[----:B------:R-:W-:Y:S01]  /*00f0*/  UIADD3 UR5, UR4, 0x400, URZ ;  /* 0x0000040004057890 */ /* 0x000fe2000fffe03f */
[C---:B-1----:R-:W-:Y:S01]  /*0100*/  IMAD.HI R2, R11.reuse, 0x2aaaaaab, RZ ;  /* 0x2aaaaaab0b027827 */ /* 0x042fe200078e02ff */
[----:B------:R-:W-:Y:S02]  /*0110*/  IABS R9, R11 ;  /* 0x0000000b00097213 */ /* 0x000fe40000000000 */
[----:B------:R-:W-:Y:S02]  /*0120*/  ISETP.GE.AND P1, PT, R11, RZ, PT ;  /* 0x000000ff0b00720c */ /* 0x000fe40003f26270 */
[----:B------:R-:W-:-:S04]  /*0130*/  SHF.R.U32.HI R5, RZ, 0x1f, R2 ;  /* 0x0000001fff057819 */ /* 0x000fc80000011602 */
[----:B------:R-:W-:-:S05]  /*0140*/  LEA.HI.SX32 R4, R2, R5, 0x19 ;  /* 0x0000000502047211 */ /* 0x000fca00078fcaff */
[C---:B------:R-:W-:Y:S02]  /*0150*/  IMAD.SHL.U32 R8, R4.reuse, 0x8, RZ ;  /* 0x0000000804087824 */ /* 0x040fe400078e00ff */
[----:B------:R-:W-:-:S03]  /*0160*/  IMAD R11, R4, -0x300, R11 ;  /* 0xfffffd00040b7824 */ /* 0x000fc600078e020b */
[----:B------:R-:W-:Y:S02]  /*0170*/  LEA.HI.SX32 R0, R3, -R8, 0x1b ;  /* 0x8000000803007211 */ /* 0x000fe400078fdaff */
[----:B------:R-:W-:Y:S02]  /*0180*/  IABS R4, R11 ;  /* 0x0000000b00047213 */ /* 0x000fe40000000000 */
[----:B------:R-:W-:-:S04]  /*0190*/  VIMNMX R0, R0, 0x8, PT ;  /* 0x0000000800007848 */ /* 0x000fc80003fe0100 */
[-C--:B------:R-:W-:Y:S02]  /*01a0*/  IABS R6, R0.reuse ;  /* 0x0000000000067213 */ /* 0x080fe40000000000 */
[-C--:B------:R-:W-:Y:S02]  /*01b0*/  IABS R10, R0.reuse ;  /* 0x00000000000a7213 */ /* 0x080fe40000000000 */
[----:B------:R-:W1:Y:S03]  /*01c0*/  I2F.RP R5, R6 ;  /* 0x0000000600057306 */ /* 0x000e660000209400 */
[----:B------:R-:W-:Y:S01]  /*01d0*/  IMAD.MOV R15, RZ, RZ, -R10 ;  /* 0x000000ffff0f7224 */ /* 0x000fe200078e0a0a */
[----:B------:R-:W-:-:S04]  /*01e0*/  LOP3.LUT R10, RZ, R0, RZ, 0x33, !PT ;  /* 0x00000000ff0a7212 */ /* 0x000fc800078e33ff */
[----:B-1----:R-:W1:Y:S02]  /*01f0*/  MUFU.RCP R5, R5 ;  /* 0x0000000500057308 */ /* 0x002e640000001000 */
[----:B-1----:R-:W-:-:S06]  /*0200*/  VIADD R2, R5, 0xffffffe ;  /* 0x0ffffffe05027836 */ /* 0x002fcc0000000000 */
[----:B------:R1:W2:Y:S02]  /*0210*/  F2I.FTZ.U32.TRUNC.NTZ R3, R2 ;  /* 0x0000000200037305 */ /* 0x0002a4000021f000 */
[----:B-1----:R-:W-:Y:S02]  /*0220*/  IMAD.MOV.U32 R2, RZ, RZ, RZ ;  /* 0x000000ffff027224 */ /* 0x002fe400078e00ff */
[----:B--2---:R-:W-:-:S04]  /*0230*/  IMAD.MOV R7, RZ, RZ, -R3 ;  /* 0x000000ffff077224 */ /* 0x004fc800078e0a03 */
[----:B------:R-:W-:-:S04]  /*0240*/  IMAD R7, R7, R6, RZ ;  /* 0x0000000607077224 */ /* 0x000fc800078e02ff */
[----:B------:R-:W-:Y:S01]  /*0250*/  IMAD.HI.U32 R3, R3, R7, R2 ;  /* 0x0000000703037227 */ /* 0x000fe200078e0002 */
[----:B------:R-:W-:-:S04]  /*0260*/  IABS R7, R13 ;  /* 0x0000000d00077213 */ /* 0x000fc80000000000 */
[----:B------:R-:W1:Y:S01]  /*0270*/  I2F.RP R12, R7 ;  /* 0x00000007000c7306 */ /* 0x000e620000209400 */
[----:B------:R-:W-:-:S04]  /*0280*/  IMAD.HI.U32 R2, R3, R9, RZ ;  /* 0x0000000903027227 */ /* 0x000fc800078e00ff */
[----:B------:R-:W-:Y:S02]  /*0290*/  IMAD R9, R2, R15, R9 ;  /* 0x0000000f02097224 */ /* 0x000fe400078e0209 */
[----:B------:R-:W2:Y:S03]  /*02a0*/  S2R R2, SR_TID.X ;  /* 0x0000000000027919 */ /* 0x000ea60000002100 */
[----:B------:R-:W-:Y:S01]  /*02b0*/  ISETP.GT.U32.AND P0, PT, R6, R9, PT ;  /* 0x000000090600720c */ /* 0x000fe20003f04070 */
[----:B-1----:R-:W1:-:S12]  /*02c0*/  MUFU.RCP R12, R12 ;  /* 0x0000000c000c7308 */ /* 0x002e580000001000 */
[----:B------:R-:W-:-:S05]  /*02d0*/  @!P0 IMAD.IADD R9, R9, 0x1, -R6 ;  /* 0x0000000109098824 */ /* 0x000fca00078e0a06 */
[----:B------:R-:W-:Y:S01]  /*02e0*/  ISETP.GT.U32.AND P0, PT, R6, R9, PT ;  /* 0x000000090600720c */ /* 0x000fe20003f04070 */
[----:B-1----:R-:W-:-:S06]  /*02f0*/  VIADD R5, R12, 0xffffffe ;  /* 0x0ffffffe0c057836 */ /* 0x002fcc0000000000 */
[----:B------:R-:W1:Y:S01]  /*0300*/  F2I.FTZ.U32.TRUNC.NTZ R5, R5 ;  /* 0x0000000500057305 */ /* 0x000e62000021f000 */
[----:B--2---:R-:W-:-:S05]  /*0310*/  SHF.R.U32.HI R46, RZ, 0x1, R2 ;  /* 0x00000001ff2e7819 */ /* 0x004fca0000011602 */
[----:B------:R-:W-:Y:S01]  /*0320*/  @!P0 IMAD.IADD R9, R9, 0x1, -R6 ;  /* 0x0000000109098824 */ /* 0x000fe200078e0a06 */
[----:B------:R-:W-:Y:S02]  /*0330*/  ISETP.NE.AND P0, PT, R0, RZ, PT ;  /* 0x000000ff0000720c */ /* 0x000fe40003f05270 */
[----:B------:R-:W-:Y:S01]  /*0340*/  SGXT.U32 R46, R46, 0x5 ;  /* 0x000000052e2e781a */ /* 0x000fe20000000000 */
[----:B------:R-:W-:Y:S01]  /*0350*/  @!P1 IMAD.MOV R9, RZ, RZ, -R9 ;  /* 0x000000ffff099224 */ /* 0x000fe200078e0a09 */
[----:B------:R-:W-:-:S04]  /*0360*/  LOP3.LUT R0, R11, R0, RZ, 0x3c, !PT ;  /* 0x000000000b007212 */ /* 0x000fc800078e3cff */
[----:B------:R-:W-:Y:S01]  /*0370*/  SEL R9, R10, R9, !P0 ;  /* 0x000000090a097207 */ /* 0x000fe20004000000 */
[----:B-1----:R-:W-:Y:S01]  /*0380*/  IMAD.MOV R12, RZ, RZ, -R5 ;  /* 0x000000ffff0c7224 */ /* 0x002fe200078e0a05 */
[----:B------:R-:W-:-:S03]  /*0390*/  ISETP.GE.AND P3, PT, R0, RZ, PT ;  /* 0x000000ff0000720c */ /* 0x000fc60003f66270 */
[----:B------:R-:W-:Y:S02]  /*03a0*/  IMAD.IADD R9, R8, 0x1, R9 ;  /* 0x0000000108097824 */ /* 0x000fe400078e0209 */
[----:B------:R-:W-:-:S04]  /*03b0*/  IMAD.HI.U32 R8, R3, R4, RZ ;  /* 0x0000000403087227 */ /* 0x000fc800078e00ff */
[----:B------:R-:W-:Y:S02]  /*03c0*/  IMAD.SHL.U32 R3, R9, 0x20, RZ ;  /* 0x0000002009037824 */ /* 0x000fe400078e00ff */
[----:B------:R-:W-:Y:S02]  /*03d0*/  IMAD R9, R8, R15, R4 ;  /* 0x0000000f08097224 */ /* 0x000fe400078e0204 */
[----:B------:R-:W-:Y:S01]  /*03e0*/  IMAD R15, R12, R7, RZ ;  /* 0x000000070c0f7224 */ /* 0x000fe200078e02ff */
[----:B------:R-:W-:Y:S01]  /*03f0*/  LOP3.LUT R14, R3, R46, RZ, 0xfc, !PT ;  /* 0x0000002e030e7212 */ /* 0x000fe200078efcff */
[----:B------:R-:W-:Y:S01]  /*0400*/  IMAD.MOV.U32 R4, RZ, RZ, RZ ;  /* 0x000000ffff047224 */ /* 0x000fe200078e00ff */
[----:B------:R-:W-:Y:S02]  /*0410*/  ISETP.GT.U32.AND P2, PT, R6, R9, PT ;  /* 0x000000090600720c */ /* 0x000fe40003f44070 */
[----:B------:R-:W-:Y:S01]  /*0420*/  IABS R12, R14 ;  /* 0x0000000e000c7213 */ /* 0x000fe20000000000 */
[----:B------:R-:W-:-:S04]  /*0430*/  IMAD.HI.U32 R4, R5, R15, R4 ;  /* 0x0000000f05047227 */ /* 0x000fc800078e0004 */
[----:B------:R-:W-:-:S04]  /*0440*/  IMAD.MOV.U32 R5, RZ, RZ, R12 ;  /* 0x000000ffff057224 */ /* 0x000fc800078e000c */
[----:B------:R-:W-:-:S04]  /*0450*/  IMAD.HI.U32 R4, R4, R5, RZ ;  /* 0x0000000504047227 */ /* 0x000fc800078e00ff */
[----:B------:R-:W-:Y:S02]  /*0460*/  @!P2 IMAD.IADD R9, R9, 0x1, -R6 ;  /* 0x000000010909a824 */ /* 0x000fe400078e0a06 */
[----:B------:R-:W-:Y:S02]  /*0470*/  IMAD.MOV R4, RZ, RZ, -R4 ;  /* 0x000000ffff047224 */ /* 0x000fe400078e0a04 */
[----:B------:R-:W-:Y:S01]  /*0480*/  @!P2 VIADD R8, R8, 0x1 ;  /* 0x000000010808a836 */ /* 0x000fe20000000000 */
[----:B------:R-:W-:Y:S01]  /*0490*/  ISETP.GE.U32.AND P1, PT, R9, R6, PT ;  /* 0x000000060900720c */ /* 0x000fe20003f26070 */
[C---:B------:R-:W-:Y:S01]  /*04a0*/  IMAD R4, R7.reuse, R4, R5 ;  /* 0x0000000407047224 */ /* 0x040fe200078e0205 */
[----:B------:R-:W-:Y:S01]  /*04b0*/  ISETP.GE.AND P2, PT, R14, RZ, PT ;  /* 0x000000ff0e00720c */ /* 0x000fe20003f46270 */
[C---:B------:R-:W-:Y:S02]  /*04c0*/  IMAD.SHL.U32 R5, R2.reuse, 0x8, RZ ;  /* 0x0000000802057824 */ /* 0x040fe400078e00ff */
[----:B------:R-:W-:Y:S01]  /*04d0*/  IMAD.SHL.U32 R14, R2, 0x10, RZ ;  /* 0x00000010020e7824 */ /* 0x000fe200078e00ff */
[----:B------:R-:W-:-:S07]  /*04e0*/  ISETP.GT.U32.AND P4, PT, R7, R4, PT ;  /* 0x000000040700720c */ /* 0x000fce0003f84070 */
[----:B------:R-:W-:-:S04]  /*04f0*/  @P1 VIADD R8, R8, 0x1 ;  /* 0x0000000108081836 */ /* 0x000fc80000000000 */
[----:B------:R-:W-:Y:S02]  /*0500*/  @!P3 IMAD.MOV R8, RZ, RZ, -R8 ;  /* 0x000000ffff08b224 */ /* 0x000fe400078e0a08 */
[----:B------:R-:W-:-:S03]  /*0510*/  @!P4 IMAD.IADD R4, R4, 0x1, -R7 ;  /* 0x000000010404c824 */ /* 0x000fc600078e0a07 */
[----:B------:R-:W-:Y:S02]  /*0520*/  SEL R0, R10, R8, !P0 ;  /* 0x000000080a007207 */ /* 0x000fe40004000000 */
[----:B------:R-:W-:Y:S01]  /*0530*/  ISETP.GT.U32.AND P1, PT, R7, R4, PT ;  /* 0x000000040700720c */ /* 0x000fe20003f24070 */
[----:B------:R-:W1:Y:S01]  /*0540*/  LDC.64 R8, c[0x0][0x218] ;  /* 0x00008600ff087b82 */ /* 0x000e620000000a00 */
[----:B------:R-:W-:Y:S01]  /*0550*/  ISETP.NE.AND P0, PT, R13, RZ, PT ;  /* 0x000000ff0d00720c */ /* 0x000fe20003f05270 */
[----:B------:R-:W-:-:S05]  /*0560*/  IMAD.SHL.U32 R0, R0, 0x20, RZ ;  /* 0x0000002000007824 */ /* 0x000fca00078e00ff */
[----:B------:R-:W-:-:S05]  /*0570*/  LOP3.LUT R10, R0, R46, RZ, 0xfc, !PT ;  /* 0x0000002e000a7212 */ /* 0x000fca00078efcff */
[----:B------:R-:W-:-:S04]  /*0580*/  IMAD.HI R6, R10, 0x2aaaaaab, RZ ;  /* 0x2aaaaaab0a067827 */ /* 0x000fc800078e02ff */
[----:B------:R-:W-:Y:S01]  /*0590*/  @!P1 IMAD.IADD R4, R4, 0x1, -R7 ;  /* 0x0000000104049824 */ /* 0x000fe200078e0a07 */
[----:B------:R-:W-:-:S03]  /*05a0*/  SHF.R.U32.HI R7, RZ, 0x1f, R6 ;  /* 0x0000001fff077819 */ /* 0x000fc60000011606 */
[----:B------:R-:W-:Y:S01]  /*05b0*/  @!P2 IMAD.MOV R4, RZ, RZ, -R4 ;  /* 0x000000ffff04a224 */ /* 0x000fe200078e0a04 */
[----:B------:R-:W-:Y:S02]  /*05c0*/  LEA.HI R7, R6, R7, RZ, 0x17 ;  /* 0x0000000706077211 */ /* 0x000fe400078fb8ff */
[----:B------:R-:W-:Y:S02]  /*05d0*/  @!P0 LOP3.LUT R4, RZ, R13, RZ, 0x33, !PT ;  /* 0x0000000dff048212 */ /* 0x000fe400078e33ff */
[----:B------:R-:W-:Y:S01]  /*05e0*/  LOP3.LUT R6, R5, 0x8, RZ, 0xc0, !PT ;  /* 0x0000000805067812 */ /* 0x000fe200078ec0ff */
[----:B------:R-:W-:Y:S01]  /*05f0*/  IMAD R7, R7, -0xc00, R10 ;  /* 0xfffff40007077824 */ /* 0x000fe200078e020a */
[----:B------:R-:W-:Y:S02]  /*0600*/  LOP3.LUT R13, R5, 0x8, R2, 0x48, !PT ;  /* 0x00000008050d7812 */ /* 0x000fe400078e4802 */
[----:B------:R-:W-:Y:S01]  /*0610*/  SHF.R.U32.HI R10, RZ, 0x2, R2 ;  /* 0x00000002ff0a7819 */ /* 0x000fe20000011602 */
[----:B------:R-:W-:-:S02]  /*0620*/  IMAD R11, R4, 0xc00, R6 ;  /* 0x00000c00040b7824 */ /* 0x000fc400078e0206 */
[----:B------:R-:W2:Y:S01]  /*0630*/  LDC.64 R4, c[0x0][0x220] ;  /* 0x00008800ff047b82 */ /* 0x000ea20000000a00 */
[----:B------:R-:W-:Y:S01]  /*0640*/  IMAD R46, R46, 0x10, R13 ;  /* 0x000000102e2e7824 */ /* 0x000fe200078e020d */
[----:B------:R-:W-:Y:S01]  /*0650*/  SGXT.U32 R10, R10, 0x1 ;  /* 0x000000010a0a781a */ /* 0x000fe20000000000 */
[----:B------:R-:W-:Y:S02]  /*0660*/  IMAD R13, R7, 0xc00, R6 ;  /* 0x00000c00070d7824 */ /* 0x000fe400078e0206 */
[----:B-1----:R-:W-:Y:S01]  /*0670*/  IMAD.WIDE R6, R11, 0x2, R8 ;  /* 0x000000020b067825 */ /* 0x002fe200078e0208 */
[--C-:B------:R-:W-:Y:S02]  /*0680*/  SHF.R.U32.HI R8, RZ, 0x3, R2.reuse ;  /* 0x00000003ff087819 */ /* 0x100fe40000011602 */
[----:B------:R-:W-:Y:S01]  /*0690*/  SHF.R.U32.HI R9, RZ, 0x4, R2 ;  /* 0x00000004ff097819 */ /* 0x000fe20000011602 */
[----:B------:R-:W-:Y:S01]  /*06a0*/  IMAD.MOV.U32 R50, RZ, RZ, R6 ;  /* 0x000000ffff327224 */ /* 0x000fe200078e0006 */
[----:B------:R-:W-:Y:S01]  /*06b0*/  SGXT.U32 R8, R8, 0x1 ;  /* 0x000000010808781a */ /* 0x000fe20000000000 */
[----:B------:R-:W-:Y:S01]  /*06c0*/  IMAD.MOV.U32 R51, RZ, RZ, R7 ;  /* 0x000000ffff337224 */ /* 0x000fe200078e0007 */
[----:B------:R-:W-:-:S02]  /*06d0*/  SHF.R.U32.HI R11, RZ, 0x4, R2 ;  /* 0x00000004ff0b7819 */ /* 0x000fc40000011602 */
[----:B------:R-:W-:Y:S02]  /*06e0*/  CS2R R6, SRZ ;  /* 0x0000000000067805 */ /* 0x000fe4000001ff00 */
[----:B------:R-:W-:Y:S02]  /*06f0*/  SGXT.U32 R9, R9, 0x1 ;  /* 0x000000010909781a */ /* 0x000fe40000000000 */
[-C--:B------:R-:W-:Y:S02]  /*0700*/  LOP3.LUT R12, R8, R10.reuse, RZ, 0x3c, !PT ;  /* 0x0000000a080c7212 */ /* 0x080fe400078e3cff */
[----:B------:R-:W-:Y:S02]  /*0710*/  LOP3.LUT R11, R8, 0x2, R11, 0xf8, !PT ;  /* 0x00000002080b7812 */ /* 0x000fe400078ef80b */
[----:B------:R-:W-:Y:S01]  /*0720*/  LOP3.LUT R10, R9, R10, RZ, 0x3c, !PT ;  /* 0x0000000a090a7212 */ /* 0x000fe200078e3cff */
[----:B------:R-:W-:Y:S01]  /*0730*/  IMAD.SHL.U32 R12, R12, 0x8, RZ ;  /* 0x000000080c0c7824 */ /* 0x000fe200078e00ff */
[----:B------:R-:W-:Y:S01]  /*0740*/  SHF.R.U32.HI R2, RZ, 0x2, R2 ;  /* 0x00000002ff027819 */ /* 0x000fe20000011602 */
[----:B------:R-:W-:Y:S01]  /*0750*/  IMAD.SHL.U32 R11, R11, 0x80, RZ ;  /* 0x000000800b0b7824 */ /* 0x000fe200078e00ff */
[----:B------:R-:W-:Y:S01]  /*0760*/  LOP3.LUT R8, R14, 0x70, RZ, 0xe2, !PT ;  /* 0x000000700e087812 */ /* 0x000fe200078ee2ff */
[----:B------:R-:W-:Y:S01]  /*0770*/  IMAD.SHL.U32 R10, R10, 0x8, RZ ;  /* 0x000000080a0a7824 */ /* 0x000fe200078e00ff */
[----:B------:R-:W-:Y:S01]  /*0780*/  SHF.L.U32 R9, R9, 0x7, RZ ;  /* 0x0000000709097819 */ /* 0x000fe200000006ff */
[----:B--2---:R-:W-:Y:S01]  /*0790*/  IMAD.WIDE R4, R13, 0x2, R4 ;  /* 0x000000020d047825 */ /* 0x004fe200078e0204 */
[----:B------:R-:W-:-:S02]  /*07a0*/  SGXT.U32 R2, R2, 0x4 ;  /* 0x000000040202781a */ /* 0x000fc40000000000 */
[----:B------:R-:W-:Y:S02]  /*07b0*/  CS2R R14, SRZ ;  /* 0x00000000000e7805 */ /* 0x000fe4000001ff00 */
[----:B------:R-:W-:Y:S01]  /*07c0*/  LOP3.LUT R45, R8, R11, R10, 0xfe, !PT ;  /* 0x0000000b082d7212 */ /* 0x000fe200078efe0a */
[----:B------:R-:W-:Y:S01]  /*07d0*/  IMAD.MOV.U32 R48, RZ, RZ, R4 ;  /* 0x000000ffff307224 */ /* 0x000fe200078e0004 */
[----:B------:R-:W-:Y:S01]  /*07e0*/  LOP3.LUT R44, R8, R12, R9, 0xfe, !PT ;  /* 0x0000000c082c7212 */ /* 0x000fe200078efe09 */
[----:B------:R-:W-:Y:S01]  /*07f0*/  IMAD.MOV.U32 R49, RZ, RZ, R5 ;  /* 0x000000ffff317224 */ /* 0x000fe200078e0005 */
[----:B------:R-:W-:Y:S01]  /*0800*/  LOP3.LUT R2, R3, R2, RZ, 0xfc, !PT ;  /* 0x0000000203027212 */ /* 0x000fe200078efcff */
[----:B------:R-:W-:Y:S01]  /*0810*/  IMAD.MOV.U32 R3, RZ, RZ, -0x10 ;  /* 0xfffffff0ff037424 */ /* 0x000fe200078e00ff */
[----:B------:R-:W-:Y:S02]  /*0820*/  CS2R R4, SRZ ;  /* 0x0000000000047805 */ /* 0x000fe4000001ff00 */
[----:B------:R-:W-:-:S02]  /*0830*/  CS2R R8, SRZ ;  /* 0x0000000000087805 */ /* 0x000fc4000001ff00 */
[----:B------:R-:W-:Y:S02]  /*0840*/  CS2R R10, SRZ ;  /* 0x00000000000a7805 */ /* 0x000fe4000001ff00 */
[----:B------:R-:W-:Y:S02]  /*0850*/  CS2R R12, SRZ ;  /* 0x00000000000c7805 */ /* 0x000fe4000001ff00 */
[----:B------:R-:W-:Y:S02]  /*0860*/  LEA R46, R46, UR4, 0x1 ;  /* 0x000000042e2e7c11 */ /* 0x000fe4000f8e08ff */
[----:B------:R-:W-:Y:S02]  /*0870*/  LEA R44, R44, UR5, 0x1 ;  /* 0x000000052c2c7c11 */ /* 0x000fe4000f8e08ff */
[----:B------:R-:W-:-:S07]  /*0880*/  LEA R45, R45, UR4, 0x1 ;  /* 0x000000042d2d7c11 */ /* 0x000fce000f8e08ff */
.L_x_0:
[----:B------:R-:W2:Y:S01]  /*0890*/  LDG.E.128 R36, desc[UR6][R50.64] ;  /* 0x0000000632247981 */ /* 0x000ea2000c1e1d00 */
[----:B------:R-:W-:Y:S06]  /*08a0*/  BAR.SYNC.DEFER_BLOCKING 0x0 ;  /* 0x0000000000007b1d */ /* 0x000fec0000010000 */
[----:B------:R-:W3:Y:S04]  /*08b0*/  LDG.E.128 R16, desc[UR6][R48.64] ;  /* 0x0000000630107981 */ /* 0x000ee8000c1e1d00 */
[----:B--2---:R-:W-:Y:S04]  /*08c0*/  STS.128 [R46], R36 ;  /* 0x000000242e007388 */ /* 0x004fe80000000c00 */
[----:B---3--:R-:W-:Y:S01]  /*08d0*/  STS.128 [R46+0x400], R16 ;  /* 0x000400102e007388 */ /* 0x008fe20000000c00 */
[----:B------:R-:W-:Y:S06]  /*08e0*/  BAR.SYNC.DEFER_BLOCKING 0x0 ;  /* 0x0000000000007b1d */ /* 0x000fec0000010000 */
[----:B------:R-:W2:Y:S04]  /*08f0*/  LDG.E.128 R28, desc[UR6][R50.64+0x20] ;  /* 0x00002006321c7981 */ /* 0x000ea8000c1e1d00 */
[----:B------:R-:W-:Y:S04]  /*0900*/  LDSM.16.M88.4 R16, [R45] ;  /* 0x000000002d10783b */ /* 0x000fe80000000200 */
[----:B------:R-:W1:Y:S04]  /*0910*/  LDSM.16.M88.4 R24, [R44] ;  /* 0x000000002c18783b */ /* 0x000e680000000200 */
[----:B------:R-:W3:Y:S01]  /*0920*/  LDSM.16.M88.4 R20, [R44+0x200] ;  /* 0x000200002c14783b */ /* 0x000ee20000000200 */
[----:B------:R-:W-:Y:S06]  /*0930*/  BAR.SYNC.DEFER_BLOCKING 0x0 ;  /* 0x0000000000007b1d */ /* 0x000fec0000010000 */
[----:B------:R-:W4:Y:S01]  /*0940*/  LDG.E.128 R40, desc[UR6][R48.64+0x20] ;  /* 0x0000200630287981 */ /* 0x000f22000c1e1d00 */
[----:B-1----:R-:W-:Y:S06]  /*0950*/  HMMA.16816.F32.BF16 R32, R16, R24, R32 ;  /* 0x000000181020723c */ /* 0x002fec0000041820 */
[----:B------:R-:W-:Y:S06]  /*0960*/  HMMA.16816.F32.BF16 R4, R16, R26, R4 ;  /* 0x0000001a1004723c */ /* 0x000fec0000041804 */
[----:B---3--:R-:W-:Y:S06]  /*0970*/  HMMA.16816.F32.BF16 R8, R16, R20, R8 ;  /* 0x000000141008723c */ /* 0x008fec0000041808 */
[----:B------:R-:W-:Y:S01]  /*0980*/  HMMA.16816.F32.BF16 R12, R16, R22, R12 ;  /* 0x00000016100c723c */ /* 0x000fe2000004180c */
[----:B--2---:R-:W-:Y:S04]  /*0990*/  STS.128 [R46], R28 ;  /* 0x0000001c2e007388 */ /* 0x004fe80000000c00 */
[----:B----4-:R1:W-:Y:S01]  /*09a0*/  STS.128 [R46+0x400], R40 ;  /* 0x000400282e007388 */ /* 0x0103e20000000c00 */
[----:B------:R-:W-:Y:S06]  /*09b0*/  BAR.SYNC.DEFER_BLOCKING 0x0 ;  /* 0x0000000000007b1d */ /* 0x000fec0000010000 */
[----:B------:R-:W2:Y:S04]  /*09c0*/  LDG.E.128 R36, desc[UR6][R50.64+0x40] ;  /* 0x0000400632247981 */ /* 0x000ea8000c1e1d00 */
[----:B------:R-:W-:Y:S04]  /*09d0*/  LDSM.16.M88.4 R16, [R45] ;  /* 0x000000002d10783b */ /* 0x000fe80000000200 */
[----:B------:R-:W3:Y:S04]  /*09e0*/  LDSM.16.M88.4 R24, [R44] ;  /* 0x000000002c18783b */ /* 0x000ee80000000200 */
[----:B------:R-:W4:Y:S01]  /*09f0*/  LDSM.16.M88.4 R20, [R44+0x200] ;  /* 0x000200002c14783b */ /* 0x000f220000000200 */
[----:B------:R-:W-:Y:S06]  /*0a00*/  BAR.SYNC.DEFER_BLOCKING 0x0 ;  /* 0x0000000000007b1d */ /* 0x000fec0000010000 */
[----:B-1----:R-:W5:Y:S01]  /*0a10*/  LDG.E.128 R40, desc[UR6][R48.64+0x40] ;  /* 0x0000400630287981 */ /* 0x002f62000c1e1d00 */
[----:B---3--:R-:W-:Y:S06]  /*0a20*/  HMMA.16816.F32.BF16 R32, R16, R24, R32 ;  /* 0x000000181020723c */ /* 0x008fec0000041820 */
[----:B------:R-:W-:Y:S06]  /*0a30*/  HMMA.16816.F32.BF16 R4, R16, R26, R4 ;  /* 0x0000001a1004723c */ /* 0x000fec0000041804 */
[----:B----4-:R-:W-:Y:S06]  /*0a40*/  HMMA.16816.F32.BF16 R8, R16, R20, R8 ;  /* 0x000000141008723c */ /* 0x010fec0000041808 */
[----:B------:R-:W-:Y:S01]  /*0a50*/  HMMA.16816.F32.BF16 R12, R16, R22, R12 ;  /* 0x00000016100c723c */ /* 0x000fe2000004180c */
[----:B--2---:R-:W-:Y:S04]  /*0a60*/  STS.128 [R46], R36 ;  /* 0x000000242e007388 */ /* 0x004fe80000000c00 */
[----:B-----5:R1:W-:Y:S01]  /*0a70*/  STS.128 [R46+0x400], R40 ;  /* 0x000400282e007388 */ /* 0x0203e20000000c00 */
        /* <DEDUP_REMOVED lines=89> */
[----:B--2---:R1:W-:Y:S04]  /*1010*/  STS.128 [R46], R28 ;  /* 0x0000001c2e007388 */ /* 0x0043e80000000c00 */
[----:B-----5:R-:W-:Y:S01]  /*1020*/  STS.128 [R46+0x400], R40 ;  /* 0x000400282e007388 */ /* 0x020fe20000000c00 */
        /* <DEDUP_REMOVED lines=12> */
[----:B-----5:R-:W-:Y:S01]  /*10f0*/  STS.128 [R46+0x400], R28 ;  /* 0x0004001c2e007388 */ /* 0x020fe20000000c00 */
[----:B------:R-:W-:Y:S06]  /*1100*/  BAR.SYNC.DEFER_BLOCKING 0x0 ;  /* 0x0000000000007b1d */ /* 0x000fec0000010000 */
[----:B------:R-:W-:Y:S04]  /*1110*/  LDSM.16.M88.4 R12, [R45] ;  /* 0x000000002d0c783b */ /* 0x000fe80000000200 */
[----:B------:R-:W1:Y:S04]  /*1120*/  LDSM.16.M88.4 R40, [R44] ;  /* 0x000000002c28783b */ /* 0x000e680000000200 */
[----:B------:R-:W2:Y:S04]  /*1130*/  LDSM.16.M88.4 R36, [R44+0x200] ;  /* 0x000200002c24783b */ /* 0x000ea80000000200 */
[----:B------:R3:W4:Y:S01]  /*1140*/  LDG.E.128 R20, desc[UR6][R50.64+0x160] ;  /* 0x0001600632147981 */ /* 0x000722000c1e1d00 */
[----:B------:R-:W-:Y:S06]  /*1150*/  BAR.SYNC.DEFER_BLOCKING 0x0 ;  /* 0x0000000000007b1d */ /* 0x000fec0000010000 */
[----:B------:R5:W4:Y:S01]  /*1160*/  LDG.E.128 R24, desc[UR6][R48.64+0x160] ;  /* 0x0001600630187981 */ /* 0x000b22000c1e1d00 */
[----:B-1----:R-:W-:Y:S06]  /*1170*/  HMMA.16816.F32.BF16 R32, R12, R40, R32 ;  /* 0x000000280c20723c */ /* 0x002fec0000041820 */
[----:B------:R-:W-:Y:S06]  /*1180*/  HMMA.16816.F32.BF16 R4, R12, R42, R4 ;  /* 0x0000002a0c04723c */ /* 0x000fec0000041804 */
[----:B--2---:R-:W-:Y:S06]  /*1190*/  HMMA.16816.F32.BF16 R8, R12, R36, R8 ;  /* 0x000000240c08723c */ /* 0x004fec0000041808 */
[----:B------:R-:W-:Y:S01]  /*11a0*/  HMMA.16816.F32.BF16 R12, R12, R38, R16 ;  /* 0x000000260c0c723c */ /* 0x000fe20000041810 */
[----:B------:R-:W-:-:S05]  /*11b0*/  VIADD R3, R3, 0xc0 ;  /* 0x000000c003037836 */ /* 0x000fca0000000000 */
[----:B------:R-:W-:Y:S02]  /*11c0*/  ISETP.GE.U32.AND P0, PT, R3, 0xbf0, PT ;  /* 0x00000bf00300780c */ /* 0x000fe40003f06070 */
[----:B---3--:R-:W-:Y:S02]  /*11d0*/  IADD3 R50, P1, R50, 0x180, RZ ;  /* 0x0000018032327810 */ /* 0x008fe40007f3e0ff */
[----:B-----5:R-:W-:-:S03]  /*11e0*/  IADD3 R48, P2, R48, 0x180, RZ ;  /* 0x0000018030307810 */ /* 0x020fc60007f5e0ff */
[----:B------:R-:W-:Y:S02]  /*11f0*/  IMAD.X R51, RZ, RZ, R51, P1 ;  /* 0x000000ffff337224 */ /* 0x000fe400008e0633 */
[----:B------:R-:W-:Y:S01]  /*1200*/  IMAD.X R49, RZ, RZ, R49, P2 ;  /* 0x000000ffff317224 */ /* 0x000fe200010e0631 */
[----:B----4-:R-:W-:Y:S04]  /*1210*/  STS.128 [R46], R20 ;  /* 0x000000142e007388 */ /* 0x010fe80000000c00 */
[----:B------:R-:W-:Y:S01]  /*1220*/  STS.128 [R46+0x400], R24 ;  /* 0x000400182e007388 */ /* 0x000fe20000000c00 */
[----:B------:R-:W-:Y:S06]  /*1230*/  BAR.SYNC.DEFER_BLOCKING 0x0 ;  /* 0x0000000000007b1d */ /* 0x000fec0000010000 */
[----:B------:R-:W-:Y:S04]  /*1240*/  LDSM.16.M88.4 R16, [R45] ;  /* 0x000000002d10783b */ /* 0x000fe80000000200 */
[----:B------:R-:W1:Y:S04]  /*1250*/  LDSM.16.M88.4 R36, [R44] ;  /* 0x000000002c24783b */ /* 0x000e680000000200 */
[----:B------:R-:W2:Y:S01]  /*1260*/  LDSM.16.M88.4 R28, [R44+0x200] ;  /* 0x000200002c1c783b */ /* 0x000ea20000000200 */
[----:B-1----:R-:W-:Y:S06]  /*1270*/  HMMA.16816.F32.BF16 R32, R16, R36, R32 ;  /* 0x000000241020723c */ /* 0x002fec0000041820 */
[----:B------:R-:W-:Y:S06]  /*1280*/  HMMA.16816.F32.BF16 R4, R16, R38, R4 ;  /* 0x000000261004723c */ /* 0x000fec0000041804 */
[----:B--2---:R-:W-:Y:S06]  /*1290*/  HMMA.16816.F32.BF16 R8, R16, R28, R8 ;  /* 0x0000001c1008723c */ /* 0x004fec0000041808 */
[----:B------:R-:W-:Y:S01]  /*12a0*/  HMMA.16816.F32.BF16 R12, R16, R30, R12 ;  /* 0x0000001e100c723c */ /* 0x000fe2000004180c */
[----:B------:R-:W-:-:S08]  /*12b0*/  NOP ;  /* 0x0000000000007918 */ /* 0x000fd00000000000 */
[----:B------:R-:W-:-:S15]  /*12c0*/  @!P0 BRA `(.L_x_0) ;  /* 0xfffffff400708947 */ /* 0x000fde000383ffff */
[----:B------:R-:W1:Y:S01]  /*12d0*/  S2R R3, SR_TID.X ;  /* 0x0000000000037919 */ /* 0x000e620000002100 */
[----:B------:R-:W2:Y:S01]  /*12e0*/  S2UR UR4, SR_CgaCtaId ;  /* 0x00000000000479c3 */ /* 0x000ea20000008800 */
[----:B------:R-:W-:Y:S01]  /*12f0*/  UMOV UR5, 0x400 ;  /* 0x0000040000057882 */ /* 0x000fe20000000000 */
[----:B------:R-:W-:-:S06]  /*1300*/  CS2R R18, SRZ ;  /* 0x0000000000127805 */ /* 0x000fcc000001ff00 */
[----:B------:R-:W-:Y:S08]  /*1310*/  BAR.SYNC.DEFER_BLOCKING 0x0 ;  /* 0x0000000000007b1d */ /* 0x000ff00000010000 */
[----:B------:R-:W3:Y:S01]  /*1320*/  LDC.64 R20, c[0x0][0x210] ;  /* 0x00008400ff147b82 */ /* 0x000ee20000000a00 */
[----:B--2---:R-:W-:-:S03]  /*1330*/  UPRMT UR4, UR4, 0x654, UR5 ;  /* 0x0000065404047896 */ /* 0x004fc60008000005 */
[----:B------:R-:W-:Y:S01]  /*1340*/  ULDC UR5, c[0x0][0x230] ;  /* 0x00008c0000057ab9 */ /* 0x000fe20000000800 */
[C---:B-1----:R-:W-:Y:S02]  /*1350*/  LOP3.LUT R26, R3.reuse, 0x1f, RZ, 0xc0, !PT ;  /* 0x0000001f031a7812 */ /* 0x042fe400078ec0ff */
[----:B------:R-:W-:Y:S01]  /*1360*/  SHF.R.U32.HI R25, RZ, 0x5, R3 ;  /* 0x00000005ff197819 */ /* 0x000fe20000011603 */
[----:B------:R-:W-:Y:S01]  /*1370*/  IMAD.SHL.U32 R3, R3, 0x8, RZ ;  /* 0x0000000803037824 */ /* 0x000fe200078e00ff */
[----:B------:R-:W-:Y:S02]  /*1380*/  SHF.R.U32.HI R26, RZ, 0x2, R26 ;  /* 0x00000002ff1a7819 */ /* 0x000fe4000001161a */
[----:B------:R-:W-:Y:S02]  /*1390*/  LOP3.LUT R25, R25, 0x1, RZ, 0xc0, !PT ;  /* 0x0000000119197812 */ /* 0x000fe400078ec0ff */
[----:B------:R-:W-:Y:S02]  /*13a0*/  LOP3.LUT R24, R3, 0x18, RZ, 0xc0, !PT ;  /* 0x0000001803187812 */ /* 0x000fe400078ec0ff */
[----:B------:R-:W-:Y:S01]  /*13b0*/  LOP3.LUT R3, R0, 0x18, R3, 0xf8, !PT ;  /* 0x0000001800037812 */ /* 0x000fe200078ef803 */
[----:B------:R-:W-:-:S03]  /*13c0*/  IMAD R17, R25, 0x10, R26 ;  /* 0x0000001019117824 */ /* 0x000fc600078e021a */
[----:B------:R-:W-:Y:S01]  /*13d0*/  ISETP.GE.AND P0, PT, R3, 0xc00, PT ;  /* 0x00000c000300780c */ /* 0x000fe20003f06270 */
[----:B------:R-:W-:Y:S01]  /*13e0*/  IMAD R27, R17, 0xa0, R24 ;  /* 0x000000a0111b7824 */ /* 0x000fe200078e0218 */
[----:B------:R-:W-:Y:S01]  /*13f0*/  CS2R R16, SRZ ;  /* 0x0000000000107805 */ /* 0x000fe2000001ff00 */
[----:B---3--:R-:W-:Y:S01]  /*1400*/  IMAD.WIDE R28, R3, 0x2, R20 ;  /* 0x00000002031c7825 */ /* 0x008fe200078e0214 */
[C---:B------:R-:W-:Y:S02]  /*1410*/  ISETP.LT.AND P1, PT, R2.reuse, UR5, !P0 ;  /* 0x0000000502007c0c */ /* 0x040fe4000c721270 */
[----:B------:R1:W-:Y:S04]  /*1420*/  STS.64 [R27+UR4], R32 ;  /* 0x000000201b007988 */ /* 0x0003e80008000a04 */
[----:B------:R-:W-:Y:S04]  /*1430*/  STS.64 [R27+UR4+0x500], R34 ;  /* 0x000500221b007988 */ /* 0x000fe80008000a04 */
[----:B------:R-:W-:Y:S04]  /*1440*/  STS.64 [R27+UR4+0x20], R4 ;  /* 0x000020041b007988 */ /* 0x000fe80008000a04 */
[----:B------:R-:W-:Y:S04]  /*1450*/  STS.64 [R27+UR4+0x520], R6 ;  /* 0x000520061b007988 */ /* 0x000fe80008000a04 */
[----:B------:R-:W-:Y:S04]  /*1460*/  STS.64 [R27+UR4+0x40], R8 ;  /* 0x000040081b007988 */ /* 0x000fe80008000a04 */
[----:B------:R-:W-:Y:S04]  /*1470*/  STS.64 [R27+UR4+0x540], R10 ;  /* 0x0005400a1b007988 */ /* 0x000fe80008000a04 */
[----:B------:R-:W-:Y:S04]  /*1480*/  STS.64 [R27+UR4+0x60], R12 ;  /* 0x0000600c1b007988 */ /* 0x000fe80008000a04 */
[----:B------:R-:W-:Y:S01]  /*1490*/  STS.64 [R27+UR4+0x560], R14 ;  /* 0x0005600e1b007988 */ /* 0x000fe20008000a04 */
[----:B------:R-:W-:Y:S01]  /*14a0*/  BAR.SYNC.DEFER_BLOCKING 0x0 ;  /* 0x0000000000007b1d */ /* 0x000fe20000010000 */
[----:B------:R-:W-:-:S04]  /*14b0*/  LOP3.LUT R0, R2, 0x10, RZ, 0xfc, !PT ;  /* 0x0000001002007812 */ /* 0x000fc800078efcff */
[----:B------:R-:W-:Y:S01]  /*14c0*/  ISETP.LT.AND P0, PT, R0, UR5, !P0 ;  /* 0x0000000500007c0c */ /* 0x000fe2000c701270 */
[----:B------:R-:W2:Y:S01]  /*14d0*/  @P1 LDG.E.EL.128 R16, desc[UR6][R28.64] ;  /* 0x000000061c101981 */ /* 0x000ea2000c2e1d00 */
[----:B------:R-:W-:Y:S02]  /*14e0*/  CS2R R20, SRZ ;  /* 0x0000000000147805 */ /* 0x000fe4000001ff00 */
[----:B------:R-:W-:-:S09]  /*14f0*/  CS2R R22, SRZ ;  /* 0x0000000000167805 */ /* 0x000fd2000001ff00 */
[----:B------:R3:W4:Y:S01]  /*1500*/  @P0 LDG.E.EL.128 R20, desc[UR6][R28.64] ;  /* 0x000000061c140981 */ /* 0x000722000c2e1d00 */
[----:B------:R-:W-:Y:S02]  /*1510*/  IMAD R25, R25, 0x8, R26 ;  /* 0x0000000819197824 */ /* 0x000fe400078e021a */
[----:B------:R-:W-:Y:S02]  /*1520*/  IMAD R2, R2, 0xc00, R3 ;  /* 0x00000c0002027824 */ /* 0x000fe400078e0203 */
[----:B------:R-:W-:-:S05]  /*1530*/  IMAD R25, R25, 0x28, R24 ;  /* 0x0000002819197824 */ /* 0x000fca00078e0218 */
[----:B------:R-:W-:-:S05]  /*1540*/  LEA R0, R25, UR4, 0x2 ;  /* 0x0000000419007c11 */ /* 0x000fca000f8e10ff */
[----:B------:R-:W5:Y:S04]  /*1550*/  LDS.128 R24, [R0] ;  /* 0x0000000000187984 */ /* 0x000f680000000c00 */
[----:B------:R-:W1:Y:S04]  /*1560*/  LDS.128 R12, [R0+0x10] ;  /* 0x00001000000c7984 */ /* 0x000e680000000c00 */
[----:B------:R-:W1:Y:S04]  /*1570*/  LDS.128 R8, [R0+0xa00] ;  /* 0x000a000000087984 */ /* 0x000e680000000c00 */
[----:B------:R1:W1:Y:S01]  /*1580*/  LDS.128 R4, [R0+0xa10] ;  /* 0x000a100000047984 */ /* 0x0002620000000c00 */
[C---:B--2---:R-:W-:Y:S01]  /*1590*/  PRMT R3, R16.reuse, 0x7632, R3 ;  /* 0x0000763210037816 */ /* 0x044fe20000000003 */
[----:B------:R-:W-:Y:S01]  /*15a0*/  IMAD.U32 R31, R16, 0x10000, RZ ;  /* 0x00010000101f7824 */ /* 0x000fe200078e00ff */
[C---:B------:R-:W-:Y:S01]  /*15b0*/  PRMT R16, R17.reuse, 0x7632, R16 ;  /* 0x0000763211107816 */ /* 0x040fe20000000010 */
[----:B---3--:R-:W-:Y:S01]  /*15c0*/  IMAD.U32 R29, R17, 0x10000, RZ ;  /* 0x00010000111d7824 */ /* 0x008fe200078e00ff */
[----:B------:R-:W-:Y:S01]  /*15d0*/  SHF.L.U32 R28, R3, 0x10, RZ ;  /* 0x00000010031c7819 */ /* 0x000fe200000006ff */
[C---:B-1----:R-:W-:Y:S01]  /*15e0*/  IMAD.U32 R33, R18.reuse, 0x10000, RZ ;  /* 0x0001000012217824 */ /* 0x042fe200078e00ff */
[----:B------:R-:W-:Y:S01]  /*15f0*/  PRMT R17, R18, 0x7632, R17 ;  /* 0x0000763212117816 */ /* 0x000fe20000000011 */
[----:B-----5:R-:W-:Y:S01]  /*1600*/  FADD R26, R26, R29 ;  /* 0x0000001d1a1a7221 */ /* 0x020fe20000000000 */
[----:B------:R-:W-:Y:S01]  /*1610*/  PRMT R18, R19, 0x7632, R18 ;  /* 0x0000763213127816 */ /* 0x000fe20000000012 */
[----:B------:R-:W-:Y:S01]  /*1620*/  FADD R25, R25, R28 ;  /* 0x0000001c19197221 */ /* 0x000fe20000000000 */
[----:B0-----:R-:W-:Y:S01]  /*1630*/  FADD R0, R12, R33 ;  /* 0x000000210c007221 */ /* 0x001fe20000000000 */
[----:B------:R-:W-:Y:S01]  /*1640*/  IMAD.U32 R28, R17, 0x10000, RZ ;  /* 0x00010000111c7824 */ /* 0x000fe200078e00ff */
[----:B----4-:R-:W-:Y:S01]  /*1650*/  PRMT R3, R20, 0x7632, R3 ;  /* 0x0000763214037816 */ /* 0x010fe20000000003 */
[----:B------:R-:W-:-:S02]  /*1660*/  IMAD.U32 R19, R19, 0x10000, RZ ;  /* 0x0001000013137824 */ /* 0x000fc400078e00ff */
[----:B------:R-:W-:Y:S01]  /*1670*/  FADD R24, R24, R31 ;  /* 0x0000001f18187221 */ /* 0x000fe20000000000 */
[----:B------:R-:W-:Y:S01]  /*1680*/  FADD R29, R13, R28 ;  /* 0x0000001c0d1d7221 */ /* 0x000fe20000000000 */
[----:B------:R-:W-:Y:S01]  /*1690*/  IMAD.U32 R18, R18, 0x10000, RZ ;  /* 0x0001000012127824 */ /* 0x000fe200078e00ff */
[----:B------:R-:W0:Y:S01]  /*16a0*/  LDC.64 R12, c[0x0][0x228] ;  /* 0x00008a00ff0c7b82 */ /* 0x000e220000000a00 */
[----:B------:R-:W-:Y:S02]  /*16b0*/  IMAD.U32 R16, R16, 0x10000, RZ ;  /* 0x0001000010107824 */ /* 0x000fe400078e00ff */
[----:B------:R-:W-:Y:S01]  /*16c0*/  FADD R30, R14, R19 ;  /* 0x000000130e1e7221 */ /* 0x000fe20000000000 */
[----:B------:R-:W-:Y:S01]  /*16d0*/  PRMT R14, R21, 0x7632, R14 ;  /* 0x00007632150e7816 */ /* 0x000fe2000000000e */
[----:B------:R-:W-:Y:S01]  /*16e0*/  FADD R31, R15, R18 ;  /* 0x000000120f1f7221 */ /* 0x000fe20000000000 */
[----:B------:R-:W-:Y:S02]  /*16f0*/  IMAD.U32 R21, R21, 0x10000, RZ ;  /* 0x0001000015157824 */ /* 0x000fe400078e00ff */
[--C-:B------:R-:W-:Y:S01]  /*1700*/  FADD R27, R27, R16.reuse ;  /* 0x000000101b1b7221 */ /* 0x100fe20000000000 */
[----:B------:R-:W-:Y:S01]  /*1710*/  PRMT R15, R22, 0x7632, R15 ;  /* 0x00007632160f7816 */ /* 0x000fe2000000000f */
[----:B------:R-:W-:Y:S01]  /*1720*/  IMAD.U32 R17, R20, 0x10000, RZ ;  /* 0x0001000014117824 */ /* 0x000fe200078e00ff */
[----:B------:R-:W-:Y:S01]  /*1730*/  PRMT R16, R23, 0x7632, R16 ;  /* 0x0000763217107816 */ /* 0x000fe20000000010 */
[----:B------:R-:W-:-:S02]  /*1740*/  IMAD.U32 R18, R3, 0x10000, RZ ;  /* 0x0001000003127824 */ /* 0x000fc400078e00ff */
[----:B------:R-:W-:Y:S01]  /*1750*/  FADD R21, R10, R21 ;  /* 0x000000150a157221 */ /* 0x000fe20000000000 */
[----:B------:R-:W-:Y:S01]  /*1760*/  IMAD.U32 R14, R14, 0x10000, RZ ;  /* 0x000100000e0e7824 */ /* 0x000fe200078e00ff */
[----:B------:R-:W-:Y:S01]  /*1770*/  F2FP.BF16.F32.PACK_AB R10, R29, R0 ;  /* 0x000000001d0a723e */ /* 0x000fe200000010ff */
[----:B------:R-:W-:Y:S02]  /*1780*/  IMAD.U32 R0, R15, 0x10000, RZ ;  /* 0x000100000f007824 */ /* 0x000fe400078e00ff */
[----:B------:R-:W-:Y:S01]  /*1790*/  FADD R17, R8, R17 ;  /* 0x0000001108117221 */ /* 0x000fe20000000000 */
[----:B------:R-:W-:Y:S02]  /*17a0*/  IMAD.U32 R19, R22, 0x10000, RZ ;  /* 0x0001000016137824 */ /* 0x000fe400078e00ff */
[----:B------:R-:W-:Y:S01]  /*17b0*/  FADD R18, R9, R18 ;  /* 0x0000001209127221 */ /* 0x000fe20000000000 */
[----:B------:R-:W-:Y:S02]  /*17c0*/  IMAD.U32 R23, R23, 0x10000, RZ ;  /* 0x0001000017177824 */ /* 0x000fe400078e00ff */
[----:B------:R-:W-:Y:S01]  /*17d0*/  FADD R14, R11, R14 ;  /* 0x0000000e0b0e7221 */ /* 0x000fe20000000000 */
[----:B------:R-:W-:Y:S01]  /*17e0*/  IMAD.U32 R16, R16, 0x10000, RZ ;  /* 0x0001000010107824 */ /* 0x000fe200078e00ff */
[----:B------:R-:W-:Y:S01]  /*17f0*/  F2FP.BF16.F32.PACK_AB R8, R25, R24 ;  /* 0x000000181908723e */ /* 0x000fe200000010ff */
[C---:B------:R-:W-:Y:S01]  /*1800*/  VIADD R15, R2.reuse, 0xc000 ;  /* 0x0000c000020f7836 */ /* 0x040fe20000000000 */
[----:B------:R-:W-:Y:S01]  /*1810*/  F2FP.BF16.F32.PACK_AB R9, R27, R26 ;  /* 0x0000001a1b09723e */ /* 0x000fe200000010ff */
[----:B0-----:R-:W-:Y:S01]  /*1820*/  IMAD.WIDE R2, R2, 0x2, R12 ;  /* 0x0000000202027825 */ /* 0x001fe200078e020c */
[----:B------:R-:W-:-:S03]  /*1830*/  F2FP.BF16.F32.PACK_AB R11, R31, R30 ;  /* 0x0000001e1f0b723e */ /* 0x000fc600000010ff */
[----:B------:R-:W-:Y:S01]  /*1840*/  FADD R4, R4, R19 ;  /* 0x0000001304047221 */ /* 0x000fe20000000000 */
[----:B------:R-:W-:Y:S01]  /*1850*/  FADD R6, R6, R23 ;  /* 0x0000001706067221 */ /* 0x000fe20000000000 */
[----:B------:R-:W-:Y:S01]  /*1860*/  FADD R5, R5, R0 ;  /* 0x0000000005057221 */ /* 0x000fe20000000000 */
[----:B------:R-:W-:Y:S01]  /*1870*/  FADD R7, R7, R16 ;  /* 0x0000001007077221 */ /* 0x000fe20000000000 */
[----:B------:R0:W-:Y:S01]  /*1880*/  @P1 STG.E.128 desc[UR6][R2.64], R8 ;  /* 0x0000000802001986 */ /* 0x0001e2000c101d06 */
[----:B------:R-:W-:Y:S01]  /*1890*/  IMAD.WIDE R12, R15, 0x2, R12 ;  /* 0x000000020f0c7825 */ /* 0x000fe200078e020c */
[----:B------:R-:W-:Y:S02]  /*18a0*/  F2FP.BF16.F32.PACK_AB R20, R18, R17 ;  /* 0x000000111214723e */ /* 0x000fe400000010ff */
[----:B------:R-:W-:Y:S02]  /*18b0*/  F2FP.BF16.F32.PACK_AB R21, R14, R21 ;  /* 0x000000150e15723e */ /* 0x000fe400000010ff */
[----:B------:R-:W-:-:S02]  /*18c0*/  F2FP.BF16.F32.PACK_AB R22, R5, R4 ;  /* 0x000000040516723e */ /* 0x000fc400000010ff */
[----:B------:R-:W-:Y:S01]  /*18d0*/  F2FP.BF16.F32.PACK_AB R23, R7, R6 ;  /* 0x000000060717723e */ /* 0x000fe200000010ff */
[----:B------:R-:W-:Y:S06]  /*18e0*/  @!P0 EXIT ;  /* 0x000000000000894d */ /* 0x000fec0003800000 */
[----:B------:R-:W-:Y:S01]  /*18f0*/  STG.E.128 desc[UR6][R12.64], R20 ;  /* 0x000000140c007986 */ /* 0x000fe2000c101d06 */
[----:B------:R-:W-:Y:S05]  /*1900*/  EXIT ;  /* 0x000000000000794d */ /* 0x000fea0003800000 */
.L_x_1:
[----:B------:R-:W-:-:S00]  /*1910*/  BRA `(.L_x_1) ;  /* 0xfffffffc00fc7947 */ /* 0x000fc0000383ffff */
[----:B------:R-:W-:-:S00]  /*1920*/  NOP ;  /* 0x0000000000007918 */ /* 0x000fc00000000000 */
        /* <DEDUP_REMOVED lines=13> */
.L_x_2:


//--------------------- .nv.shared.triton_mm      --------------------------
	.section	.nv.shared.triton_mm,"aw",@nobits
	.sectionflags	@""
	.align	16
	.zero		1024


//--------------------- .nv.constant0.triton_mm   --------------------------
	.section	.nv.constant0.triton_mm,"a",@progbits
	.sectionflags	@""
	.align	4
.nv.constant0.triton_mm:
	.zero		564
